//
// Generated by NVIDIA NVVM Compiler
//
// Compiler Build ID: CL-36424714
// Cuda compilation tools, release 13.0, V13.0.88
// Based on NVVM 20.0.0
//

.version 9.0
.target sm_100
.address_size 64

	// .globl	_Z4gemmIdEvPT_S1_S1_iii

.visible .entry _Z4gemmIdEvPT_S1_S1_iii(
	.param .u64 .ptr .align 1 _Z4gemmIdEvPT_S1_S1_iii_param_0,
	.param .u64 .ptr .align 1 _Z4gemmIdEvPT_S1_S1_iii_param_1,
	.param .u64 .ptr .align 1 _Z4gemmIdEvPT_S1_S1_iii_param_2,
	.param .u32 _Z4gemmIdEvPT_S1_S1_iii_param_3,
	.param .u32 _Z4gemmIdEvPT_S1_S1_iii_param_4,
	.param .u32 _Z4gemmIdEvPT_S1_S1_iii_param_5
)
{
	.reg .pred 	%p<13>;
	.reg .b32 	%r<43>;
	.reg .b64 	%rd<53>;
	.reg .b64 	%fd<68>;

	ld.param.u64 	%rd7, [_Z4gemmIdEvPT_S1_S1_iii_param_0];
	ld.param.u64 	%rd8, [_Z4gemmIdEvPT_S1_S1_iii_param_1];
	ld.param.u64 	%rd6, [_Z4gemmIdEvPT_S1_S1_iii_param_2];
	ld.param.u32 	%r20, [_Z4gemmIdEvPT_S1_S1_iii_param_3];
	ld.param.u32 	%r18, [_Z4gemmIdEvPT_S1_S1_iii_param_4];
	ld.param.u32 	%r21, [_Z4gemmIdEvPT_S1_S1_iii_param_5];
	cvta.to.global.u64 	%rd1, %rd8;
	cvta.to.global.u64 	%rd2, %rd7;
	mov.u32 	%r22, %tid.x;
	mov.u32 	%r23, %tid.y;
	mov.u32 	%r24, %ctaid.x;
	mov.u32 	%r25, %ctaid.y;
	mov.u32 	%r26, %ntid.x;
	mov.u32 	%r27, %ntid.y;
	mad.lo.s32 	%r1, %r26, %r24, %r22;
	mad.lo.s32 	%r28, %r27, %r25, %r23;
	setp.ge.s32 	%p1, %r1, %r20;
	setp.ge.s32 	%p2, %r28, %r21;
	or.pred  	%p3, %p1, %p2;
	@%p3 bra 	$L__BB0_14;
	setp.lt.s32 	%p4, %r18, 1;
	mov.f64 	%fd67, 0d0000000000000000;
	@%p4 bra 	$L__BB0_13;
	mul.lo.s32 	%r3, %r18, %r1;
	and.b32  	%r4, %r18, 7;
	setp.lt.u32 	%p5, %r18, 8;
	mov.f64 	%fd67, 0d0000000000000000;
	mov.b32 	%r41, 0;
	@%p5 bra 	$L__BB0_5;
	and.b32  	%r41, %r18, 2147483640;
	neg.s32 	%r39, %r41;
	shl.b32 	%r7, %r21, 3;
	mul.wide.u32 	%rd9, %r3, 8;
	add.s64 	%rd10, %rd9, %rd2;
	add.s64 	%rd52, %rd10, 32;
	mov.f64 	%fd67, 0d0000000000000000;
	mul.wide.s32 	%rd13, %r21, 8;
	mov.u32 	%r38, %r28;
$L__BB0_4:
	.pragma "nounroll";
	ld.global.f64 	%fd17, [%rd52+-32];
	mul.wide.s32 	%rd11, %r38, 8;
	add.s64 	%rd12, %rd1, %rd11;
	ld.global.f64 	%fd18, [%rd12];
	fma.rn.f64 	%fd19, %fd17, %fd18, %fd67;
	ld.global.f64 	%fd20, [%rd52+-24];
	add.s64 	%rd14, %rd12, %rd13;
	ld.global.f64 	%fd21, [%rd14];
	fma.rn.f64 	%fd22, %fd20, %fd21, %fd19;
	ld.global.f64 	%fd23, [%rd52+-16];
	add.s64 	%rd15, %rd14, %rd13;
	ld.global.f64 	%fd24, [%rd15];
	fma.rn.f64 	%fd25, %fd23, %fd24, %fd22;
	ld.global.f64 	%fd26, [%rd52+-8];
	add.s64 	%rd16, %rd15, %rd13;
	ld.global.f64 	%fd27, [%rd16];
	fma.rn.f64 	%fd28, %fd26, %fd27, %fd25;
	ld.global.f64 	%fd29, [%rd52];
	add.s64 	%rd17, %rd16, %rd13;
	ld.global.f64 	%fd30, [%rd17];
	fma.rn.f64 	%fd31, %fd29, %fd30, %fd28;
	ld.global.f64 	%fd32, [%rd52+8];
	add.s64 	%rd18, %rd17, %rd13;
	ld.global.f64 	%fd33, [%rd18];
	fma.rn.f64 	%fd34, %fd32, %fd33, %fd31;
	ld.global.f64 	%fd35, [%rd52+16];
	add.s64 	%rd19, %rd18, %rd13;
	ld.global.f64 	%fd36, [%rd19];
	fma.rn.f64 	%fd37, %fd35, %fd36, %fd34;
	ld.global.f64 	%fd38, [%rd52+24];
	add.s64 	%rd20, %rd19, %rd13;
	ld.global.f64 	%fd39, [%rd20];
	fma.rn.f64 	%fd67, %fd38, %fd39, %fd37;
	add.s32 	%r39, %r39, 8;
	add.s32 	%r38, %r38, %r7;
	add.s64 	%rd52, %rd52, 64;
	setp.ne.s32 	%p6, %r39, 0;
	@%p6 bra 	$L__BB0_4;
$L__BB0_5:
	setp.eq.s32 	%p7, %r4, 0;
	@%p7 bra 	$L__BB0_13;
	and.b32  	%r13, %r18, 3;
	setp.lt.u32 	%p8, %r4, 4;
	@%p8 bra 	$L__BB0_8;
	add.s32 	%r30, %r41, %r3;
	mul.wide.u32 	%rd21, %r30, 8;
	add.s64 	%rd22, %rd2, %rd21;
	ld.global.f64 	%fd41, [%rd22];
	mad.lo.s32 	%r31, %r41, %r21, %r28;
	mul.wide.s32 	%rd23, %r31, 8;
	add.s64 	%rd24, %rd1, %rd23;
	ld.global.f64 	%fd42, [%rd24];
	fma.rn.f64 	%fd43, %fd41, %fd42, %fd67;
	cvt.u64.u32 	%rd25, %r3;
	cvt.u64.u32 	%rd26, %r41;
	add.s64 	%rd27, %rd26, %rd25;
	shl.b64 	%rd28, %rd27, 3;
	add.s64 	%rd29, %rd2, %rd28;
	ld.global.f64 	%fd44, [%rd29+8];
	mul.wide.s32 	%rd30, %r21, 8;
	add.s64 	%rd31, %rd24, %rd30;
	ld.global.f64 	%fd45, [%rd31];
	fma.rn.f64 	%fd46, %fd44, %fd45, %fd43;
	ld.global.f64 	%fd47, [%rd29+16];
	add.s64 	%rd32, %rd31, %rd30;
	ld.global.f64 	%fd48, [%rd32];
	fma.rn.f64 	%fd49, %fd47, %fd48, %fd46;
	ld.global.f64 	%fd50, [%rd29+24];
	add.s64 	%rd33, %rd32, %rd30;
	ld.global.f64 	%fd51, [%rd33];
	fma.rn.f64 	%fd67, %fd50, %fd51, %fd49;
	add.s32 	%r41, %r41, 4;
$L__BB0_8:
	setp.eq.s32 	%p9, %r13, 0;
	@%p9 bra 	$L__BB0_13;
	setp.eq.s32 	%p10, %r13, 1;
	@%p10 bra 	$L__BB0_11;
	add.s32 	%r32, %r41, %r3;
	mul.wide.u32 	%rd34, %r32, 8;
	add.s64 	%rd35, %rd2, %rd34;
	ld.global.f64 	%fd53, [%rd35];
	mad.lo.s32 	%r33, %r41, %r21, %r28;
	mul.wide.s32 	%rd36, %r33, 8;
	add.s64 	%rd37, %rd1, %rd36;
	ld.global.f64 	%fd54, [%rd37];
	fma.rn.f64 	%fd55, %fd53, %fd54, %fd67;
	cvt.u64.u32 	%rd38, %r3;
	cvt.u64.u32 	%rd39, %r41;
	add.s64 	%rd40, %rd39, %rd38;
	shl.b64 	%rd41, %rd40, 3;
	add.s64 	%rd42, %rd2, %rd41;
	ld.global.f64 	%fd56, [%rd42+8];
	mul.wide.s32 	%rd43, %r21, 8;
	add.s64 	%rd44, %rd37, %rd43;
	ld.global.f64 	%fd57, [%rd44];
	fma.rn.f64 	%fd67, %fd56, %fd57, %fd55;
	add.s32 	%r41, %r41, 2;
$L__BB0_11:
	and.b32  	%r34, %r18, 1;
	setp.eq.b32 	%p11, %r34, 1;
	not.pred 	%p12, %p11;
	@%p12 bra 	$L__BB0_13;
	add.s32 	%r35, %r41, %r3;
	mul.wide.u32 	%rd45, %r35, 8;
	add.s64 	%rd46, %rd2, %rd45;
	ld.global.f64 	%fd58, [%rd46];
	mad.lo.s32 	%r36, %r41, %r21, %r28;
	mul.wide.s32 	%rd47, %r36, 8;
	add.s64 	%rd48, %rd1, %rd47;
	ld.global.f64 	%fd59, [%rd48];
	fma.rn.f64 	%fd67, %fd58, %fd59, %fd67;
$L__BB0_13:
	mad.lo.s32 	%r37, %r21, %r1, %r28;
	cvta.to.global.u64 	%rd49, %rd6;
	mul.wide.u32 	%rd50, %r37, 8;
	add.s64 	%rd51, %rd49, %rd50;
	st.global.f64 	[%rd51], %fd67;
$L__BB0_14:
	ret;

}


// ===== COMPILED SASS (sm_100) =====

	.target	sm_100

	.elftype	@"ET_EXEC"


//--------------------- .note.nv.tkinfo           --------------------------
	.section	.note.nv.tkinfo,"",@"SHT_NOTE"
	.sectionflags	@"SHF_NOTE_NV_TKINFO"
	.tkinfo
        /*0018*/ 	.word	0x00000002
        /*0030*/ 	.string	""
        /*0030*/ 	.string	"ptxas"
        /*0030*/ 	.string	"Cuda compilation tools, release 13.0, V13.0.88"
        /*0030*/ 	.string	"Build cuda_13.0.r13.0/compiler.36424714_0"
        /*0030*/ 	.string	"-arch sm_100 -m 64 "



//--------------------- .note.nv.cuinfo           --------------------------
	.section	.note.nv.cuinfo,"",@"SHT_NOTE"
	.sectionflags	@"SHF_NOTE_NV_CUINFO"
        /*0018*/ 	.short	0x0002
        /*001a*/ 	.short	0x0064
        /*001c*/ 	.short	0x0082
	.zero		2


//--------------------- .nv.info                  --------------------------
	.section	.nv.info,"",@"SHT_CUDA_INFO"
	.align	4


	//----- nvinfo : EIATTR_REGCOUNT
	.align		4
        /*0000*/ 	.byte	0x04, 0x2f
        /*0002*/ 	.short	(.L_1 - .L_0)
	.align		4
.L_0:
        /*0004*/ 	.word	index@(_Z4gemmIdEvPT_S1_S1_iii)
        /*0008*/ 	.word	0x00000020


	//----- nvinfo : EIATTR_FRAME_SIZE
	.align		4
.L_1:
        /*000c*/ 	.byte	0x04, 0x11
        /*000e*/ 	.short	(.L_3 - .L_2)
	.align		4
.L_2:
        /*0010*/ 	.word	index@(_Z4gemmIdEvPT_S1_S1_iii)
        /*0014*/ 	.word	0x00000000


	//----- nvinfo : EIATTR_MIN_STACK_SIZE
	.align		4
.L_3:
        /*0018*/ 	.byte	0x04, 0x12
        /*001a*/ 	.short	(.L_5 - .L_4)
	.align		4
.L_4:
        /*001c*/ 	.word	index@(_Z4gemmIdEvPT_S1_S1_iii)
        /*0020*/ 	.word	0x00000000
.L_5:


//--------------------- .nv.compat                --------------------------
	.section	.nv.compat,"",@"SHT_CUDA_COMPAT_INFO"
	.align	4
        /*0000*/ 	.byte	0x02, 0x09, 0x00, 0x00, 0x02, 0x02, 0x01, 0x00, 0x02, 0x05, 0x05, 0x00, 0x03, 0x07, 0x01, 0x01
        /*0010*/ 	.byte	0x02, 0x03, 0x00, 0x00, 0x02, 0x06, 0x01, 0x00, 0x04, 0x0b, 0x08, 0x00, 0x01, 0x00, 0x00, 0x00
        /*0020*/ 	.byte	0x00, 0x00, 0x00, 0x00


//--------------------- .nv.info._Z4gemmIdEvPT_S1_S1_iii --------------------------
	.section	.nv.info._Z4gemmIdEvPT_S1_S1_iii,"",@"SHT_CUDA_INFO"
	.sectionflags	@""
	.align	4


	//----- nvinfo : EIATTR_CUDA_API_VERSION
	.align		4
        /*0000*/ 	.byte	0x04, 0x37
        /*0002*/ 	.short	(.L_7 - .L_6)
.L_6:
        /*0004*/ 	.word	0x00000082


	//----- nvinfo : EIATTR_KPARAM_INFO
	.align		4
.L_7:
        /*0008*/ 	.byte	0x04, 0x17
        /*000a*/ 	.short	(.L_9 - .L_8)
.L_8:
        /*000c*/ 	.word	0x00000000
        /*0010*/ 	.short	0x0005
        /*0012*/ 	.short	0x0020
        /*0014*/ 	.byte	0x00, 0xf0, 0x11, 0x00


	//----- nvinfo : EIATTR_KPARAM_INFO
	.align		4
.L_9:
        /*0018*/ 	.byte	0x04, 0x17
        /*001a*/ 	.short	(.L_11 - .L_10)
.L_10:
        /*001c*/ 	.word	0x00000000
        /*0020*/ 	.short	0x0004
        /*0022*/ 	.short	0x001c
        /*0024*/ 	.byte	0x00, 0xf0, 0x11, 0x00


	//----- nvinfo : EIATTR_KPARAM_INFO
	.align		4
.L_11:
        /*0028*/ 	.byte	0x04, 0x17
        /*002a*/ 	.short	(.L_13 - .L_12)
.L_12:
        /*002c*/ 	.word	0x00000000
        /*0030*/ 	.short	0x0003
        /*0032*/ 	.short	0x0018
        /*0034*/ 	.byte	0x00, 0xf0, 0x11, 0x00


	//----- nvinfo : EIATTR_KPARAM_INFO
	.align		4
.L_13:
        /*0038*/ 	.byte	0x04, 0x17
        /*003a*/ 	.short	(.L_15 - .L_14)
.L_14:
        /*003c*/ 	.word	0x00000000
        /*0040*/ 	.short	0x0002
        /*0042*/ 	.short	0x0010
        /*0044*/ 	.byte	0x00, 0xf5, 0x21, 0x00


	//----- nvinfo : EIATTR_KPARAM_INFO
	.align		4
.L_15:
        /*0048*/ 	.byte	0x04, 0x17
        /*004a*/ 	.short	(.L_17 - .L_16)
.L_16:
        /*004c*/ 	.word	0x00000000
        /*0050*/ 	.short	0x0001
        /*0052*/ 	.short	0x0008
        /*0054*/ 	.byte	0x00, 0xf5, 0x21, 0x00


	//----- nvinfo : EIATTR_KPARAM_INFO
	.align		4
.L_17:
        /*0058*/ 	.byte	0x04, 0x17
        /*005a*/ 	.short	(.L_19 - .L_18)
.L_18:
        /*005c*/ 	.word	0x00000000
        /*0060*/ 	.short	0x0000
        /*0062*/ 	.short	0x0000
        /*0064*/ 	.byte	0x00, 0xf5, 0x21, 0x00


	//----- nvinfo : EIATTR_SPARSE_MMA_MASK
	.align		4
.L_19:
        /*0068*/ 	.byte	0x03, 0x50
        /*006a*/ 	.short	0x0000


	//----- nvinfo : EIATTR_MAXREG_COUNT
	.align		4
        /*006c*/ 	.byte	0x03, 0x1b
        /*006e*/ 	.short	0x00ff


	//----- nvinfo : EIATTR_MERCURY_ISA_VERSION
	.align		4
        /*0070*/ 	.byte	0x03, 0x5f
        /*0072*/ 	.short	0x0101


	//----- nvinfo : EIATTR_VRC_CTA_INIT_COUNT
	.align		4
        /*0074*/ 	.byte	0x02, 0x4a
	.zero		1
	.zero		1


	//----- nvinfo : EIATTR_EXIT_INSTR_OFFSETS
	.align		4
        /*0078*/ 	.byte	0x04, 0x1c
        /*007a*/ 	.short	(.L_21 - .L_20)


	//   ....[0]....
.L_20:
        /*007c*/ 	.word	0x000000d0


	//   ....[1]....
        /*0080*/ 	.word	0x000008f0


	//----- nvinfo : EIATTR_CBANK_PARAM_SIZE
	.align		4
.L_21:
        /*0084*/ 	.byte	0x03, 0x19
        /*0086*/ 	.short	0x0024


	//----- nvinfo : EIATTR_PARAM_CBANK
	.align		4
        /*0088*/ 	.byte	0x04, 0x0a
        /*008a*/ 	.short	(.L_23 - .L_22)
	.align		4
.L_22:
        /*008c*/ 	.word	index@(.nv.constant0._Z4gemmIdEvPT_S1_S1_iii)
        /*0090*/ 	.short	0x0380
        /*0092*/ 	.short	0x0024


	//----- nvinfo : EIATTR_SW_WAR
	.align		4
.L_23:
        /*0094*/ 	.byte	0x04, 0x36
        /*0096*/ 	.short	(.L_25 - .L_24)
.L_24:
        /*0098*/ 	.word	0x00000008
.L_25:


//--------------------- .nv.callgraph             --------------------------
	.section	.nv.callgraph,"",@"SHT_CUDA_CALLGRAPH"
	.align	4
	.sectionentsize	8
	.align		4
        /*0000*/ 	.word	0x00000000
	.align		4
        /*0004*/ 	.word	0xffffffff
	.align		4
        /*0008*/ 	.word	0x00000000
	.align		4
        /*000c*/ 	.word	0xfffffffe
	.align		4
        /*0010*/ 	.word	0x00000000
	.align		4
        /*0014*/ 	.word	0xfffffffd
	.align		4
        /*0018*/ 	.word	0x00000000
	.align		4
        /*001c*/ 	.word	0xfffffffc


//--------------------- .text._Z4gemmIdEvPT_S1_S1_iii --------------------------
	.section	.text._Z4gemmIdEvPT_S1_S1_iii,"ax",@progbits
	.align	128
        .global         _Z4gemmIdEvPT_S1_S1_iii
        .type           _Z4gemmIdEvPT_S1_S1_iii,@function
        .size           _Z4gemmIdEvPT_S1_S1_iii,(.L_x_5 - _Z4gemmIdEvPT_S1_S1_iii)
        .other          _Z4gemmIdEvPT_S1_S1_iii,@"STO_CUDA_ENTRY STV_DEFAULT"
_Z4gemmIdEvPT_S1_S1_iii:
.text._Z4gemmIdEvPT_S1_S1_iii:
[----:B------:R-:W-:Y:S01]  /*0000*/  LDC R1, c[0x0][0x37c] ;  /* 0x0000df00ff017b82 */ /* 0x000fe20000000800 */
[----:B------:R-:W0:Y:S07]  /*0010*/  S2R R3, SR_TID.Y ;  /* 0x0000000000037919 */ /* 0x000e2e0000002200 */
[----:B------:R-:W1:Y:S01]  /*0020*/  LDC R5, c[0x0][0x360] ;  /* 0x0000d800ff057b82 */ /* 0x000e620000000800 */
[----:B------:R-:W2:Y:S01]  /*0030*/  LDCU UR6, c[0x0][0x398] ;  /* 0x00007300ff0677ac */ /* 0x000ea20008000800 */
[----:B------:R-:W1:Y:S06]  /*0040*/  S2R R2, SR_TID.X ;  /* 0x0000000000027919 */ /* 0x000e6c0000002100 */
[----:B------:R-:W0:Y:S08]  /*0050*/  S2UR UR5, SR_CTAID.Y ;  /* 0x00000000000579c3 */ /* 0x000e300000002600 */
[----:B------:R-:W0:Y:S08]  /*0060*/  LDC R4, c[0x0][0x364] ;  /* 0x0000d900ff047b82 */ /* 0x000e300000000800 */
[----:B------:R-:W1:Y:S08]  /*0070*/  S2UR UR4, SR_CTAID.X ;  /* 0x00000000000479c3 */ /* 0x000e700000002500 */
[----:B------:R-:W3:Y:S01]  /*0080*/  LDC R0, c[0x0][0x3a0] ;  /* 0x0000e800ff007b82 */ /* 0x000ee20000000800 */
[----:B0-----:R-:W-:-:S02]  /*0090*/  IMAD R3, R4, UR5, R3 ;  /* 0x0000000504037c24 */ /* 0x001fc4000f8e0203 */
[----:B-1----:R-:W-:-:S03]  /*00a0*/  IMAD R2, R5, UR4, R2 ;  /* 0x0000000405027c24 */ /* 0x002fc6000f8e0202 */
[----:B---3--:R-:W-:-:S04]  /*00b0*/  ISETP.GE.AND P0, PT, R3, R0, PT ;  /* 0x000000000300720c */ /* 0x008fc80003f06270 */
[----:B--2---:R-:W-:-:S13]  /*00c0*/  ISETP.GE.OR P0, PT, R2, UR6, P0 ;  /* 0x0000000602007c0c */ /* 0x004fda0008706670 */
[----:B------:R-:W-:Y:S05]  /*00d0*/  @P0 EXIT ;  /* 0x000000000000094d */ /* 0x000fea0003800000 */
[----:B------:R-:W0:Y:S01]  /*00e0*/  LDC R5, c[0x0][0x39c] ;  /* 0x0000e700ff057b82 */ /* 0x000e220000000800 */
[----:B------:R-:W1:Y:S01]  /*00f0*/  LDCU.64 UR4, c[0x0][0x358] ;  /* 0x00006b00ff0477ac */ /* 0x000e620008000a00 */
[----:B------:R-:W-:Y:S02]  /*0100*/  CS2R R18, SRZ ;  /* 0x0000000000127805 */ /* 0x000fe4000001ff00 */
[----:B0-----:R-:W-:-:S13]  /*0110*/  ISETP.GE.AND P0, PT, R5, 0x1, PT ;  /* 0x000000010500780c */ /* 0x001fda0003f06270 */
[----:B-1----:R-:W-:Y:S05]  /*0120*/  @!P0 BRA `(.L_x_0) ;  /* 0x0000000400e08947 */ /* 0x002fea0003800000 */
[C---:B------:R-:W-:Y:S01]  /*0130*/  ISETP.GE.U32.AND P1, PT, R5.reuse, 0x8, PT ;  /* 0x000000080500780c */ /* 0x040fe20003f26070 */
[----:B------:R-:W-:Y:S01]  /*0140*/  HFMA2 R7, -RZ, RZ, 0, 0 ;  /* 0x00000000ff077431 */ /* 0x000fe200000001ff */
[----:B------:R-:W-:Y:S01]  /*0150*/  LOP3.LUT R4, R5, 0x7, RZ, 0xc0, !PT ;  /* 0x0000000705047812 */ /* 0x000fe200078ec0ff */
[----:B------:R-:W-:Y:S01]  /*0160*/  IMAD R6, R2, R5, RZ ;  /* 0x0000000502067224 */ /* 0x000fe200078e02ff */
[----:B------:R-:W-:Y:S02]  /*0170*/  CS2R R18, SRZ ;  /* 0x0000000000127805 */ /* 0x000fe4000001ff00 */
[----:B------:R-:W-:-:S07]  /*0180*/  ISETP.NE.AND P0, PT, R4, RZ, PT ;  /* 0x000000ff0400720c */ /* 0x000fce0003f05270 */
[----:B------:R-:W-:Y:S06]  /*0190*/  @!P1 BRA `(.L_x_1) ;  /* 0x0000000000c49947 */ /* 0x000fec0003800000 */
[----:B------:R-:W0:Y:S01]  /*01a0*/  LDC.64 R8, c[0x0][0x380] ;  /* 0x0000e000ff087b82 */ /* 0x000e220000000a00 */
[----:B------:R-:W-:Y:S01]  /*01b0*/  LOP3.LUT R7, R5, 0x7ffffff8, RZ, 0xc0, !PT ;  /* 0x7ffffff805077812 */ /* 0x000fe200078ec0ff */
[----:B------:R-:W-:Y:S01]  /*01c0*/  IMAD.MOV.U32 R27, RZ, RZ, R3 ;  /* 0x000000ffff1b7224 */ /* 0x000fe200078e0003 */
[----:B------:R-:W-:-:S03]  /*01d0*/  CS2R R18, SRZ ;  /* 0x0000000000127805 */ /* 0x000fc6000001ff00 */
[----:B------:R-:W-:Y:S02]  /*01e0*/  IMAD.MOV R26, RZ, RZ, -R7 ;  /* 0x000000ffff1a7224 */ /* 0x000fe400078e0a07 */
[----:B0-----:R-:W-:-:S03]  /*01f0*/  IMAD.WIDE.U32 R8, R6, 0x8, R8 ;  /* 0x0000000806087825 */ /* 0x001fc600078e0008 */
[----:B------:R-:W-:-:S04]  /*0200*/  IADD3 R10, P1, PT, R8, 0x20, RZ ;  /* 0x00000020080a7810 */ /* 0x000fc80007f3e0ff */
[----:B------:R-:W-:-:S09]  /*0210*/  IADD3.X R11, PT, PT, RZ, R9, RZ, P1, !PT ;  /* 0x00000009ff0b7210 */ /* 0x000fd20000ffe4ff */
.L_x_2:
[----:B------:R-:W0:Y:S01]  /*0220*/  LDC.64 R22, c[0x0][0x388] ;  /* 0x0000e200ff167b82 */ /* 0x000e220000000a00 */
[----:B------:R-:W-:Y:S01]  /*0230*/  MOV R8, R10 ;  /* 0x0000000a00087202 */ /* 0x000fe20000000f00 */
[----:B------:R-:W-:-:S05]  /*0240*/  IMAD.MOV.U32 R9, RZ, RZ, R11 ;  /* 0x000000ffff097224 */ /* 0x000fca00078e000b */
[----:B------:R-:W2:Y:S04]  /*0250*/  LDG.E.64 R14, desc[UR4][R8.64+-0x20] ;  /* 0xffffe004080e7981 */ /* 0x000ea8000c1e1b00 */
[----:B------:R-:W3:Y:S01]  /*0260*/  LDG.E.64 R10, desc[UR4][R8.64+-0x18] ;  /* 0xffffe804080a7981 */ /* 0x000ee2000c1e1b00 */
[----:B0-----:R-:W-:-:S05]  /*0270*/  IMAD.WIDE R22, R27, 0x8, R22 ;  /* 0x000000081b167825 */ /* 0x001fca00078e0216 */
[----:B------:R-:W2:Y:S01]  /*0280*/  LDG.E.64 R12, desc[UR4][R22.64] ;  /* 0x00000004160c7981 */ /* 0x000ea2000c1e1b00 */
[----:B------:R-:W-:-:S05]  /*0290*/  IMAD.WIDE R28, R0, 0x8, R22 ;  /* 0x00000008001c7825 */ /* 0x000fca00078e0216 */
[----:B------:R-:W3:Y:S01]  /*02a0*/  LDG.E.64 R16, desc[UR4][R28.64] ;  /* 0x000000041c107981 */ /* 0x000ee2000c1e1b00 */
[C---:B------:R-:W-:Y:S01]  /*02b0*/  IMAD.WIDE R24, R0.reuse, 0x8, R28 ;  /* 0x0000000800187825 */ /* 0x040fe200078e021c */
[----:B--2---:R-:W-:Y:S02]  /*02c0*/  DFMA R18, R14, R12, R18 ;  /* 0x0000000c0e12722b */ /* 0x004fe40000000012 */
[----:B------:R-:W2:Y:S04]  /*02d0*/  LDG.E.64 R14, desc[UR4][R8.64+-0x10] ;  /* 0xfffff004080e7981 */ /* 0x000ea8000c1e1b00 */
[----:B------:R-:W2:Y:S01]  /*02e0*/  LDG.E.64 R12, desc[UR4][R24.64] ;  /* 0x00000004180c7981 */ /* 0x000ea2000c1e1b00 */
[----:B------:R-:W-:Y:S01]  /*02f0*/  IMAD.WIDE R20, R0, 0x8, R24 ;  /* 0x0000000800147825 */ /* 0x000fe200078e0218 */
[----:B---3--:R-:W-:-:S02]  /*0300*/  DFMA R16, R10, R16, R18 ;  /* 0x000000100a10722b */ /* 0x008fc40000000012 */
[----:B------:R-:W3:Y:S04]  /*0310*/  LDG.E.64 R10, desc[UR4][R8.64+-0x8] ;  /* 0xfffff804080a7981 */ /* 0x000ee8000c1e1b00 */
        /* <DEDUP_REMOVED lines=9> */
[----:B------:R-:W-:-:S03]  /*03b0*/  IMAD.WIDE R24, R0, 0x8, R28 ;  /* 0x0000000800187825 */ /* 0x000fc600078e021c */
[----:B------:R-:W4:Y:S01]  /*03c0*/  LDG.E.64 R22, desc[UR4][R8.64+0x18] ;  /* 0x0000180408167981 */ /* 0x000f22000c1e1b00 */
[----:B------:R-:W-:-:S06]  /*03d0*/  IMAD.WIDE R20, R0, 0x8, R24 ;  /* 0x0000000800147825 */ /* 0x000fcc00078e0218 */
[----:B------:R-:W4:Y:S01]  /*03e0*/  LDG.E.64 R20, desc[UR4][R20.64] ;  /* 0x0000000414147981 */ /* 0x000f22000c1e1b00 */
[----:B--2---:R-:W-:-:S03]  /*03f0*/  DFMA R14, R16, R14, R18 ;  /* 0x0000000e100e722b */ /* 0x004fc60000000012 */
[----:B------:R-:W2:Y:S04]  /*0400*/  LDG.E.64 R16, desc[UR4][R8.64+0x10] ;  /* 0x0000100408107981 */ /* 0x000ea8000c1e1b00 */
[----:B------:R-:W2:Y:S01]  /*0410*/  LDG.E.64 R18, desc[UR4][R24.64] ;  /* 0x0000000418127981 */ /* 0x000ea2000c1e1b00 */
[----:B------:R-:W-:Y:S01]  /*0420*/  IADD3 R26, PT, PT, R26, 0x8, RZ ;  /* 0x000000081a1a7810 */ /* 0x000fe20007ffe0ff */
[----:B---3--:R-:W-:-:S03]  /*0430*/  DFMA R10, R10, R12, R14 ;  /* 0x0000000c0a0a722b */ /* 0x008fc6000000000e */
[----:B------:R-:W-:Y:S02]  /*0440*/  ISETP.NE.AND P1, PT, R26, RZ, PT ;  /* 0x000000ff1a00720c */ /* 0x000fe40003f25270 */
[----:B------:R-:W-:-:S03]  /*0450*/  LEA R27, R0, R27, 0x3 ;  /* 0x0000001b001b7211 */ /* 0x000fc600078e18ff */
[----:B--2---:R-:W-:Y:S01]  /*0460*/  DFMA R18, R16, R18, R10 ;  /* 0x000000121012722b */ /* 0x004fe2000000000a */
[----:B------:R-:W-:-:S07]  /*0470*/  IADD3 R10, P2, PT, R8, 0x40, RZ ;  /* 0x00000040080a7810 */ /* 0x000fce0007f5e0ff */
[----:B----4-:R-:W-:Y:S01]  /*0480*/  DFMA R18, R22, R20, R18 ;  /* 0x000000141612722b */ /* 0x010fe20000000012 */
[----:B------:R-:W-:Y:S01]  /*0490*/  IMAD.X R11, RZ, RZ, R9, P2 ;  /* 0x000000ffff0b7224 */ /* 0x000fe200010e0609 */
[----:B------:R-:W-:Y:S09]  /*04a0*/  @P1 BRA `(.L_x_2) ;  /* 0xfffffffc005c1947 */ /* 0x000ff2000383ffff */
.L_x_1:
[----:B------:R-:W-:Y:S05]  /*04b0*/  @!P0 BRA `(.L_x_0) ;  /* 0x0000000000fc8947 */ /* 0x000fea0003800000 */
[----:B------:R-:W-:Y:S02]  /*04c0*/  ISETP.GE.U32.AND P1, PT, R4, 0x4, PT ;  /* 0x000000040400780c */ /* 0x000fe40003f26070 */
[----:B------:R-:W-:-:S04]  /*04d0*/  LOP3.LUT R26, R5, 0x3, RZ, 0xc0, !PT ;  /* 0x00000003051a7812 */ /* 0x000fc800078ec0ff */
[----:B------:R-:W-:-:S07]  /*04e0*/  ISETP.NE.AND P0, PT, R26, RZ, PT ;  /* 0x000000ff1a00720c */ /* 0x000fce0003f05270 */
[----:B------:R-:W-:Y:S06]  /*04f0*/  @!P1 BRA `(.L_x_3) ;  /* 0x00000000006c9947 */ /* 0x000fec0003800000 */
[----:B------:R-:W0:Y:S01]  /*0500*/  LDC.64 R24, c[0x0][0x380] ;  /* 0x0000e000ff187b82 */ /* 0x000e220000000a00 */
[----:B------:R-:W1:Y:S01]  /*0510*/  LDCU.64 UR6, c[0x0][0x380] ;  /* 0x00007000ff0677ac */ /* 0x000e620008000a00 */
[C---:B------:R-:W-:Y:S01]  /*0520*/  IMAD.IADD R9, R6.reuse, 0x1, R7 ;  /* 0x0000000106097824 */ /* 0x040fe200078e0207 */
[----:B------:R-:W-:Y:S01]  /*0530*/  IADD3 R4, P1, PT, R6, R7, RZ ;  /* 0x0000000706047210 */ /* 0x000fe20007f3e0ff */
[----:B------:R-:W-:-:S04]  /*0540*/  IMAD R13, R7, R0, R3 ;  /* 0x00000000070d7224 */ /* 0x000fc800078e0203 */
[----:B------:R-:W2:Y:S01]  /*0550*/  LDC.64 R10, c[0x0][0x388] ;  /* 0x0000e200ff0a7b82 */ /* 0x000ea20000000a00 */
[----:B0-----:R-:W-:-:S06]  /*0560*/  IMAD.WIDE.U32 R24, R9, 0x8, R24 ;  /* 0x0000000809187825 */ /* 0x001fcc00078e0018 */
[----:B------:R-:W3:Y:S01]  /*0570*/  LDG.E.64 R24, desc[UR4][R24.64] ;  /* 0x0000000418187981 */ /* 0x000ee2000c1e1b00 */
[----:B--2---:R-:W-:Y:S01]  /*0580*/  IMAD.WIDE R10, R13, 0x8, R10 ;  /* 0x000000080d0a7825 */ /* 0x004fe200078e020a */
[----:B------:R-:W-:Y:S02]  /*0590*/  IADD3.X R13, PT, PT, RZ, RZ, RZ, P1, !PT ;  /* 0x000000ffff0d7210 */ /* 0x000fe40000ffe4ff */
[----:B-1----:R-:W-:Y:S02]  /*05a0*/  LEA R28, P1, R4, UR6, 0x3 ;  /* 0x00000006041c7c11 */ /* 0x002fe4000f8218ff */
[----:B------:R-:W3:Y:S01]  /*05b0*/  LDG.E.64 R8, desc[UR4][R10.64] ;  /* 0x000000040a087981 */ /* 0x000ee2000c1e1b00 */
[----:B------:R-:W-:Y:S01]  /*05c0*/  IMAD.WIDE R14, R0, 0x8, R10 ;  /* 0x00000008000e7825 */ /* 0x000fe200078e020a */
[----:B------:R-:W-:-:S05]  /*05d0*/  LEA.HI.X R29, R4, UR7, R13, 0x3, P1 ;  /* 0x00000007041d7c11 */ /* 0x000fca00088f1c0d */
[----:B------:R-:W2:Y:S01]  /*05e0*/  LDG.E.64 R12, desc[UR4][R28.64+0x8] ;  /* 0x000008041c0c7981 */ /* 0x000ea2000c1e1b00 */
[----:B------:R-:W-:-:S03]  /*05f0*/  IMAD.WIDE R20, R0, 0x8, R14 ;  /* 0x0000000800147825 */ /* 0x000fc600078e020e */
[----:B------:R-:W2:Y:S04]  /*0600*/  LDG.E.64 R10, desc[UR4][R14.64] ;  /* 0x000000040e0a7981 */ /* 0x000ea8000c1e1b00 */
[----:B------:R-:W4:Y:S01]  /*0610*/  LDG.E.64 R16, desc[UR4][R20.64] ;  /* 0x0000000414107981 */ /* 0x000f22000c1e1b00 */
[----:B------:R-:W-:-:S03]  /*0620*/  IMAD.WIDE R22, R0, 0x8, R20 ;  /* 0x0000000800167825 */ /* 0x000fc600078e0214 */
[----:B------:R-:W4:Y:S04]  /*0630*/  LDG.E.64 R14, desc[UR4][R28.64+0x10] ;  /* 0x000010041c0e7981 */ /* 0x000f28000c1e1b00 */
[----:B------:R-:W5:Y:S04]  /*0640*/  LDG.E.64 R20, desc[UR4][R28.64+0x18] ;  /* 0x000018041c147981 */ /* 0x000f68000c1e1b00 */
[----:B------:R-:W5:Y:S01]  /*0650*/  LDG.E.64 R22, desc[UR4][R22.64] ;  /* 0x0000000416167981 */ /* 0x000f62000c1e1b00 */
[----:B------:R-:W-:Y:S01]  /*0660*/  VIADD R7, R7, 0x4 ;  /* 0x0000000407077836 */ /* 0x000fe20000000000 */
[----:B---3--:R-:W-:-:S08]  /*0670*/  DFMA R8, R24, R8, R18 ;  /* 0x000000081808722b */ /* 0x008fd00000000012 */
[----:B--2---:R-:W-:-:S08]  /*0680*/  DFMA R8, R12, R10, R8 ;  /* 0x0000000a0c08722b */ /* 0x004fd00000000008 */
[----:B----4-:R-:W-:-:S08]  /*0690*/  DFMA R8, R14, R16, R8 ;  /* 0x000000100e08722b */ /* 0x010fd00000000008 */
[----:B-----5:R-:W-:-:S11]  /*06a0*/  DFMA R18, R20, R22, R8 ;  /* 0x000000161412722b */ /* 0x020fd60000000008 */
.L_x_3:
[----:B------:R-:W-:Y:S05]  /*06b0*/  @!P0 BRA `(.L_x_0) ;  /* 0x00000000007c8947 */ /* 0x000fea0003800000 */
[----:B------:R-:W-:Y:S01]  /*06c0*/  ISETP.NE.AND P1, PT, R26, 0x1, PT ;  /* 0x000000011a00780c */ /* 0x000fe20003f25270 */
[----:B------:R-:W0:Y:S01]  /*06d0*/  LDC.64 R10, c[0x0][0x380] ;  /* 0x0000e000ff0a7b82 */ /* 0x000e220000000a00 */
[----:B------:R-:W-:-:S04]  /*06e0*/  LOP3.LUT R14, R5, 0x1, RZ, 0xc0, !PT ;  /* 0x00000001050e7812 */ /* 0x000fc800078ec0ff */
[----:B------:R-:W-:-:S03]  /*06f0*/  ISETP.NE.U32.AND P0, PT, R14, 0x1, PT ;  /* 0x000000010e00780c */ /* 0x000fc60003f05070 */
[----:B------:R-:W1:Y:S04]  /*0700*/  LDC.64 R20, c[0x0][0x388] ;  /* 0x0000e200ff147b82 */ /* 0x000e680000000a00 */
[CC--:B------:R-:W-:Y:S01]  /*0710*/  @P1 IADD3 R15, PT, PT, R6.reuse, R7.reuse, RZ ;  /* 0x00000007060f1210 */ /* 0x0c0fe20007ffe0ff */
[C---:B------:R-:W-:Y:S01]  /*0720*/  @P1 IMAD R17, R7.reuse, R0, R3 ;  /* 0x0000000007111224 */ /* 0x040fe200078e0203 */
[----:B------:R-:W-:Y:S01]  /*0730*/  @P1 IADD3 R16, P2, PT, R6, R7, RZ ;  /* 0x0000000706101210 */ /* 0x000fe20007f5e0ff */
[----:B------:R-:W-:Y:S01]  /*0740*/  @P1 VIADD R7, R7, 0x2 ;  /* 0x0000000207071836 */ /* 0x000fe20000000000 */
[----:B------:R-:W2:Y:S08]  /*0750*/  @P1 LDC.64 R8, c[0x0][0x380] ;  /* 0x0000e000ff081b82 */ /* 0x000eb00000000a00 */
[----:B------:R-:W3:Y:S01]  /*0760*/  LDC.64 R12, c[0x0][0x380] ;  /* 0x0000e000ff0c7b82 */ /* 0x000ee20000000a00 */
[----:B0-----:R-:W-:-:S06]  /*0770*/  @P1 IMAD.WIDE.U32 R14, R15, 0x8, R10 ;  /* 0x000000080f0e1825 */ /* 0x001fcc00078e000a */
[----:B------:R-:W4:Y:S01]  /*0780*/  @P1 LDG.E.64 R14, desc[UR4][R14.64] ;  /* 0x000000040e0e1981 */ /* 0x000f22000c1e1b00 */
[----:B------:R-:W0:Y:S01]  /*0790*/  LDC.64 R4, c[0x0][0x388] ;  /* 0x0000e200ff047b82 */ /* 0x000e220000000a00 */
[----:B-1----:R-:W-:Y:S01]  /*07a0*/  @P1 IMAD.WIDE R20, R17, 0x8, R20 ;  /* 0x0000000811141825 */ /* 0x002fe200078e0214 */
[----:B------:R-:W-:-:S04]  /*07b0*/  @P1 IADD3.X R17, PT, PT, RZ, RZ, RZ, P2, !PT ;  /* 0x000000ffff111210 */ /* 0x000fc800017fe4ff */
[----:B------:R-:W4:Y:S01]  /*07c0*/  @P1 LDG.E.64 R10, desc[UR4][R20.64] ;  /* 0x00000004140a1981 */ /* 0x000f22000c1e1b00 */
[----:B--2---:R-:W-:Y:S01]  /*07d0*/  @P1 LEA R8, P2, R16, R8, 0x3 ;  /* 0x0000000810081211 */ /* 0x004fe200078418ff */
[----:B------:R-:W-:-:S03]  /*07e0*/  @P1 IMAD.WIDE R22, R0, 0x8, R20 ;  /* 0x0000000800161825 */ /* 0x000fc600078e0214 */
[----:B------:R-:W-:Y:S01]  /*07f0*/  @P1 LEA.HI.X R9, R16, R9, R17, 0x3, P2 ;  /* 0x0000000910091211 */ /* 0x000fe200010f1c11 */
[----:B------:R-:W-:Y:S01]  /*0800*/  @!P0 IMAD R25, R7, R0, R3 ;  /* 0x0000000007198224 */ /* 0x000fe200078e0203 */
[----:B------:R-:W-:Y:S02]  /*0810*/  @!P0 IADD3 R17, PT, PT, R6, R7, RZ ;  /* 0x0000000706118210 */ /* 0x000fe40007ffe0ff */
[----:B------:R-:W2:Y:S04]  /*0820*/  @P1 LDG.E.64 R6, desc[UR4][R22.64] ;  /* 0x0000000416061981 */ /* 0x000ea8000c1e1b00 */
[----:B------:R-:W2:Y:S01]  /*0830*/  @P1 LDG.E.64 R8, desc[UR4][R8.64+0x8] ;  /* 0x0000080408081981 */ /* 0x000ea2000c1e1b00 */
[----:B---3--:R-:W-:-:S04]  /*0840*/  @!P0 IMAD.WIDE.U32 R12, R17, 0x8, R12 ;  /* 0x00000008110c8825 */ /* 0x008fc800078e000c */
[----:B0-----:R-:W-:Y:S02]  /*0850*/  @!P0 IMAD.WIDE R4, R25, 0x8, R4 ;  /* 0x0000000819048825 */ /* 0x001fe400078e0204 */
[----:B------:R-:W3:Y:S04]  /*0860*/  @!P0 LDG.E.64 R12, desc[UR4][R12.64] ;  /* 0x000000040c0c8981 */ /* 0x000ee8000c1e1b00 */
[----:B------:R-:W3:Y:S01]  /*0870*/  @!P0 LDG.E.64 R4, desc[UR4][R4.64] ;  /* 0x0000000404048981 */ /* 0x000ee2000c1e1b00 */
[----:B----4-:R-:W-:-:S08]  /*0880*/  @P1 DFMA R10, R14, R10, R18 ;  /* 0x0000000a0e0a122b */ /* 0x010fd00000000012 */
[----:B--2---:R-:W-:-:S08]  /*0890*/  @P1 DFMA R18, R8, R6, R10 ;  /* 0x000000060812122b */ /* 0x004fd0000000000a */
[----:B---3--:R-:W-:-:S11]  /*08a0*/  @!P0 DFMA R18, R12, R4, R18 ;  /* 0x000000040c12822b */ /* 0x008fd60000000012 */
.L_x_0:
[----:B------:R-:W0:Y:S01]  /*08b0*/  LDC.64 R4, c[0x0][0x390] ;  /* 0x0000e400ff047b82 */ /* 0x000e220000000a00 */
[----:B------:R-:W-:-:S04]  /*08c0*/  IMAD R3, R2, R0, R3 ;  /* 0x0000000002037224 */ /* 0x000fc800078e0203 */
[----:B0-----:R-:W-:-:S05]  /*08d0*/  IMAD.WIDE.U32 R2, R3, 0x8, R4 ;  /* 0x0000000803027825 */ /* 0x001fca00078e0004 */
[----:B------:R-:W-:Y:S01]  /*08e0*/  STG.E.64 desc[UR4][R2.64], R18 ;  /* 0x0000001202007986 */ /* 0x000fe2000c101b04 */
[----:B------:R-:W-:Y:S05]  /*08f0*/  EXIT ;  /* 0x000000000000794d */ /* 0x000fea0003800000 */
.L_x_4:
[----:B------:R-:W-:-:S00]  /*0900*/  BRA `(.L_x_4) ;  /* 0xfffffffc00fc7947 */ /* 0x000fc0000383ffff */
[----:B------:R-:W-:-:S00]  /*0910*/  NOP ;  /* 0x0000000000007918 */ /* 0x000fc00000000000 */
        /* <DEDUP_REMOVED lines=14> */
.L_x_5:


//--------------------- .nv.shared.reserved.0     --------------------------
	.section	.nv.shared.reserved.0,"aw",@nobits
	.weak		__nv_reservedSMEM_offset_0_alias
	.size		__nv_reservedSMEM_offset_0_alias, 0, 64
	.other		__nv_reservedSMEM_offset_0_alias,@"STO_CUDA_RESERVED_SHARED STV_DEFAULT"
__nv_reservedSMEM_offset_0_alias:
	.zero		0
	.zero		64


//--------------------- .nv.constant0._Z4gemmIdEvPT_S1_S1_iii --------------------------
	.section	.nv.constant0._Z4gemmIdEvPT_S1_S1_iii,"a",@progbits
	.sectionflags	@""
	.align	4
.nv.constant0._Z4gemmIdEvPT_S1_S1_iii:
	.zero		932


//--------------------- SYMBOLS --------------------------

	.type		.nv.reservedSmem.offset0,@object
	.size		.nv.reservedSmem.offset0,0x4
